	.target	sm_90a

	.elftype	@"ET_EXEC"


//--------------------- .note.nv.tkinfo           --------------------------
	.section	.note.nv.tkinfo,"",@"SHT_NOTE"
	.sectionflags	@"SHF_NOTE_NV_TKINFO"
	.tkinfo
        /*0018*/ 	.word	0x00000002
        /*0030*/ 	.string	""
        /*0030*/ 	.string	"ptxas"
        /*0030*/ 	.string	"Cuda compilation tools, release 13.0, V13.0.88"
        /*0030*/ 	.string	"Build cuda_13.0.r13.0/compiler.36424714_0"
        /*0030*/ 	.string	"-v  -suppress-debug-info  -lineinfo  -arch sm_90a "



//--------------------- .note.nv.cuinfo           --------------------------
	.section	.note.nv.cuinfo,"",@"SHT_NOTE"
	.sectionflags	@"SHF_NOTE_NV_CUINFO"
        /*0018*/ 	.short	0x0002
        /*001a*/ 	.short	0x005a
        /*001c*/ 	.short	0x0082
	.zero		2


//--------------------- .nv.info                  --------------------------
	.section	.nv.info,"",@"SHT_CUDA_INFO"
	.align	4


	//----- nvinfo : EIATTR_REGCOUNT
	.align		4
        /*0000*/ 	.byte	0x04, 0x2f
        /*0002*/ 	.short	(.L_1 - .L_0)
	.align		4
.L_0:
        /*0004*/ 	.word	index@(matmul_kernel)
        /*0008*/ 	.word	0x00000040


	//----- nvinfo : EIATTR_FRAME_SIZE
	.align		4
.L_1:
        /*000c*/ 	.byte	0x04, 0x11
        /*000e*/ 	.short	(.L_3 - .L_2)
	.align		4
.L_2:
        /*0010*/ 	.word	index@(matmul_kernel)
        /*0014*/ 	.word	0x00000000


	//----- nvinfo : EIATTR_MIN_STACK_SIZE
	.align		4
.L_3:
        /*0018*/ 	.byte	0x04, 0x12
        /*001a*/ 	.short	(.L_5 - .L_4)
	.align		4
.L_4:
        /*001c*/ 	.word	index@(matmul_kernel)
        /*0020*/ 	.word	0x00000000
.L_5:


//--------------------- .nv.compat                --------------------------
	.section	.nv.compat,"",@"SHT_CUDA_COMPAT_INFO"
	.align	4
        /*0000*/ 	.byte	0x02, 0x09, 0x01, 0x00, 0x02, 0x02, 0x02, 0x00, 0x02, 0x05, 0x05, 0x00, 0x03, 0x07, 0x01, 0x01
        /*0010*/ 	.byte	0x02, 0x03, 0x00, 0x00, 0x02, 0x06, 0x01, 0x00, 0x04, 0x0b, 0x08, 0x00, 0x00, 0x00, 0x00, 0x00
        /*0020*/ 	.byte	0x00, 0x00, 0x00, 0x00


//--------------------- .nv.info.matmul_kernel    --------------------------
	.section	.nv.info.matmul_kernel,"",@"SHT_CUDA_INFO"
	.sectionflags	@""
	.align	4


	//----- nvinfo : EIATTR_CUDA_API_VERSION
	.align		4
        /*0000*/ 	.byte	0x04, 0x37
        /*0002*/ 	.short	(.L_7 - .L_6)
.L_6:
        /*0004*/ 	.word	0x00000082


	//----- nvinfo : EIATTR_KPARAM_INFO
	.align		4
.L_7:
        /*0008*/ 	.byte	0x04, 0x17
        /*000a*/ 	.short	(.L_9 - .L_8)
.L_8:
        /*000c*/ 	.word	0x00000000
        /*0010*/ 	.short	0x000d
        /*0012*/ 	.short	0x0048
        /*0014*/ 	.byte	0x00, 0xf4, 0x21, 0x00


	//----- nvinfo : EIATTR_KPARAM_INFO
	.align		4
.L_9:
        /*0018*/ 	.byte	0x04, 0x17
        /*001a*/ 	.short	(.L_11 - .L_10)
.L_10:
        /*001c*/ 	.word	0x00000000
        /*0020*/ 	.short	0x000c
        /*0022*/ 	.short	0x0040
        /*0024*/ 	.byte	0x00, 0xf4, 0x21, 0x00


	//----- nvinfo : EIATTR_KPARAM_INFO
	.align		4
.L_11:
        /*0028*/ 	.byte	0x04, 0x17
        /*002a*/ 	.short	(.L_13 - .L_12)
.L_12:
        /*002c*/ 	.word	0x00000000
        /*0030*/ 	.short	0x000b
        /*0032*/ 	.short	0x0038
        /*0034*/ 	.byte	0x00, 0xf0, 0x11, 0x00


	//----- nvinfo : EIATTR_KPARAM_INFO
	.align		4
.L_13:
        /*0038*/ 	.byte	0x04, 0x17
        /*003a*/ 	.short	(.L_15 - .L_14)
.L_14:
        /*003c*/ 	.word	0x00000000
        /*0040*/ 	.short	0x000a
        /*0042*/ 	.short	0x0034
        /*0044*/ 	.byte	0x00, 0xf0, 0x11, 0x00


	//----- nvinfo : EIATTR_KPARAM_INFO
	.align		4
.L_15:
        /*0048*/ 	.byte	0x04, 0x17
        /*004a*/ 	.short	(.L_17 - .L_16)
.L_16:
        /*004c*/ 	.word	0x00000000
        /*0050*/ 	.short	0x0009
        /*0052*/ 	.short	0x0030
        /*0054*/ 	.byte	0x00, 0xf0, 0x11, 0x00


	//----- nvinfo : EIATTR_KPARAM_INFO
	.align		4
.L_17:
        /*0058*/ 	.byte	0x04, 0x17
        /*005a*/ 	.short	(.L_19 - .L_18)
.L_18:
        /*005c*/ 	.word	0x00000000
        /*0060*/ 	.short	0x0008
        /*0062*/ 	.short	0x002c
        /*0064*/ 	.byte	0x00, 0xf0, 0x11, 0x00


	//----- nvinfo : EIATTR_KPARAM_INFO
	.align		4
.L_19:
        /*0068*/ 	.byte	0x04, 0x17
        /*006a*/ 	.short	(.L_21 - .L_20)
.L_20:
        /*006c*/ 	.word	0x00000000
        /*0070*/ 	.short	0x0007
        /*0072*/ 	.short	0x0028
        /*0074*/ 	.byte	0x00, 0xf0, 0x11, 0x00


	//----- nvinfo : EIATTR_KPARAM_INFO
	.align		4
.L_21:
        /*0078*/ 	.byte	0x04, 0x17
        /*007a*/ 	.short	(.L_23 - .L_22)
.L_22:
        /*007c*/ 	.word	0x00000000
        /*0080*/ 	.short	0x0006
        /*0082*/ 	.short	0x0024
        /*0084*/ 	.byte	0x00, 0xf0, 0x11, 0x00


	//----- nvinfo : EIATTR_KPARAM_INFO
	.align		4
.L_23:
        /*0088*/ 	.byte	0x04, 0x17
        /*008a*/ 	.short	(.L_25 - .L_24)
.L_24:
        /*008c*/ 	.word	0x00000000
        /*0090*/ 	.short	0x0005
        /*0092*/ 	.short	0x0020
        /*0094*/ 	.byte	0x00, 0xf0, 0x11, 0x00


	//----- nvinfo : EIATTR_KPARAM_INFO
	.align		4
.L_25:
        /*0098*/ 	.byte	0x04, 0x17
        /*009a*/ 	.short	(.L_27 - .L_26)
.L_26:
        /*009c*/ 	.word	0x00000000
        /*00a0*/ 	.short	0x0004
        /*00a2*/ 	.short	0x001c
        /*00a4*/ 	.byte	0x00, 0xf0, 0x11, 0x00


	//----- nvinfo : EIATTR_KPARAM_INFO
	.align		4
.L_27:
        /*00a8*/ 	.byte	0x04, 0x17
        /*00aa*/ 	.short	(.L_29 - .L_28)
.L_28:
        /*00ac*/ 	.word	0x00000000
        /*00b0*/ 	.short	0x0003
        /*00b2*/ 	.short	0x0018
        /*00b4*/ 	.byte	0x00, 0xf0, 0x11, 0x00


	//----- nvinfo : EIATTR_KPARAM_INFO
	.align		4
.L_29:
        /*00b8*/ 	.byte	0x04, 0x17
        /*00ba*/ 	.short	(.L_31 - .L_30)
.L_30:
        /*00bc*/ 	.word	0x00000000
        /*00c0*/ 	.short	0x0002
        /*00c2*/ 	.short	0x0010
        /*00c4*/ 	.byte	0x00, 0xf4, 0x21, 0x00


	//----- nvinfo : EIATTR_KPARAM_INFO
	.align		4
.L_31:
        /*00c8*/ 	.byte	0x04, 0x17
        /*00ca*/ 	.short	(.L_33 - .L_32)
.L_32:
        /*00cc*/ 	.word	0x00000000
        /*00d0*/ 	.short	0x0001
        /*00d2*/ 	.short	0x0008
        /*00d4*/ 	.byte	0x00, 0xf4, 0x21, 0x00


	//----- nvinfo : EIATTR_KPARAM_INFO
	.align		4
.L_33:
        /*00d8*/ 	.byte	0x04, 0x17
        /*00da*/ 	.short	(.L_35 - .L_34)
.L_34:
        /*00dc*/ 	.word	0x00000000
        /*00e0*/ 	.short	0x0000
        /*00e2*/ 	.short	0x0000
        /*00e4*/ 	.byte	0x00, 0xf4, 0x21, 0x00


	//----- nvinfo : EIATTR_SPARSE_MMA_MASK
	.align		4
.L_35:
        /*00e8*/ 	.byte	0x03, 0x50
        /*00ea*/ 	.short	0x0000


	//----- nvinfo : EIATTR_MAXREG_COUNT
	.align		4
        /*00ec*/ 	.byte	0x03, 0x1b
        /*00ee*/ 	.short	0x00ff


	//----- nvinfo : EIATTR_NUM_BARRIERS
	.align		4
        /*00f0*/ 	.byte	0x02, 0x4c
        /*00f2*/ 	.byte	0x01
	.zero		1


	//----- nvinfo : EIATTR_MERCURY_ISA_VERSION
	.align		4
        /*00f4*/ 	.byte	0x03, 0x5f
        /*00f6*/ 	.short	0x0101


	//----- nvinfo : EIATTR_EXIT_INSTR_OFFSETS
	.align		4
        /*00f8*/ 	.byte	0x04, 0x1c
        /*00fa*/ 	.short	(.L_37 - .L_36)


	//   ....[0]....
.L_36:
        /*00fc*/ 	.word	0x00001a10


	//   ....[1]....
        /*0100*/ 	.word	0x00001a60


	//----- nvinfo : EIATTR_REQNTID
	.align		4
.L_37:
        /*0104*/ 	.byte	0x04, 0x10
        /*0106*/ 	.short	(.L_39 - .L_38)
.L_38:
        /*0108*/ 	.word	0x00000080
        /*010c*/ 	.word	0x00000001
        /*0110*/ 	.word	0x00000001


	//----- nvinfo : EIATTR_CBANK_PARAM_SIZE
	.align		4
.L_39:
        /*0114*/ 	.byte	0x03, 0x19
        /*0116*/ 	.short	0x0050


	//----- nvinfo : EIATTR_PARAM_CBANK
	.align		4
        /*0118*/ 	.byte	0x04, 0x0a
        /*011a*/ 	.short	(.L_41 - .L_40)
	.align		4
.L_40:
        /*011c*/ 	.word	index@(.nv.constant0.matmul_kernel)
        /*0120*/ 	.short	0x0210
        /*0122*/ 	.short	0x0050


	//----- nvinfo : EIATTR_SW_WAR
	.align		4
.L_41:
        /*0124*/ 	.byte	0x04, 0x36
        /*0126*/ 	.short	(.L_43 - .L_42)
.L_42:
        /*0128*/ 	.word	0x00000008
.L_43:


//--------------------- .nv.callgraph             --------------------------
	.section	.nv.callgraph,"",@"SHT_CUDA_CALLGRAPH"
	.align	4
	.sectionentsize	8
	.align		4
        /*0000*/ 	.word	0x00000000
	.align		4
        /*0004*/ 	.word	0xffffffff
	.align		4
        /*0008*/ 	.word	0x00000000
	.align		4
        /*000c*/ 	.word	0xfffffffe
	.align		4
        /*0010*/ 	.word	0x00000000
	.align		4
        /*0014*/ 	.word	0xfffffffd
	.align		4
        /*0018*/ 	.word	0x00000000
	.align		4
        /*001c*/ 	.word	0xfffffffc


//--------------------- .text.matmul_kernel       --------------------------
	.section	.text.matmul_kernel,"ax",@progbits
	.align	128
        .global         matmul_kernel
        .type           matmul_kernel,@function
        .size           matmul_kernel,(.L_x_3 - matmul_kernel)
        .other          matmul_kernel,@"STO_CUDA_ENTRY STV_DEFAULT"
matmul_kernel:
.text.matmul_kernel:
[----:B------:R-:W-:Y:S08]  /*0000*/  LDC R1, c[0x0][0x28] ;  /* 0x00000a00ff017b82 */ /* 0x000ff00000000800 */
[----:B------:R-:W0:Y:S01]  /*0010*/  LDC.64 R20, c[0x0][0x228] ;  /* 0x00008a00ff147b82 */ /* 0x000e220000000a00 */
[----:B------:R-:W1:Y:S01]  /*0020*/  S2R R5, SR_CTAID.X ;  /* 0x0000000000057919 */ /* 0x000e620000002500 */
[----:B------:R-:W-:Y:S01]  /*0030*/  UMOV UR4, 0x400 ;  /* 0x0000040000047882 */ /* 0x000fe20000000000 */
[----:B------:R-:W-:-:S05]  /*0040*/  ULDC.64 UR6, c[0x0][0x208] ;  /* 0x0000820000067ab9 */ /* 0x000fca0000000a00 */
[----:B------:R-:W2:Y:S01]  /*0050*/  S2UR UR5, SR_CgaCtaId ;  /* 0x00000000000579c3 */ /* 0x000ea20000008800 */
[----:B0-----:R-:W-:-:S05]  /*0060*/  VIADD R0, R21, 0xf ;  /* 0x0000000f15007836 */ /* 0x001fca0000000000 */
[----:B------:R-:W-:Y:S01]  /*0070*/  SHF.R.S32.HI R3, RZ, 0x1f, R0 ;  /* 0x0000001fff037819 */ /* 0x000fe20000011400 */
[----:B--2---:R-:W-:-:S03]  /*0080*/  ULEA UR4, UR5, UR4, 0x18 ;  /* 0x0000000405047291 */ /* 0x004fc6000f8ec03f */
[----:B------:R-:W-:Y:S02]  /*0090*/  LEA.HI R3, R3, R0, RZ, 0x4 ;  /* 0x0000000003037211 */ /* 0x000fe400078f20ff */
[----:B-1----:R-:W-:Y:S02]  /*00a0*/  IABS R8, R5 ;  /* 0x0000000500087213 */ /* 0x002fe40000000000 */
[----:B------:R-:W-:-:S05]  /*00b0*/  SHF.R.S32.HI R3, RZ, 0x4, R3 ;  /* 0x00000004ff037819 */ /* 0x000fca0000011403 */
[----:B------:R-:W-:-:S05]  /*00c0*/  IMAD.SHL.U32 R4, R3, 0x8, RZ ;  /* 0x0000000803047824 */ /* 0x000fca00078e00ff */
[-C--:B------:R-:W-:Y:S02]  /*00d0*/  IABS R7, R4.reuse ;  /* 0x0000000400077213 */ /* 0x080fe40000000000 */
[----:B------:R-:W-:Y:S02]  /*00e0*/  IABS R10, R4 ;  /* 0x00000004000a7213 */ /* 0x000fe40000000000 */
[----:B------:R-:W0:Y:S08]  /*00f0*/  I2F.RP R0, R7 ;  /* 0x0000000700007306 */ /* 0x000e300000209400 */
[----:B0-----:R-:W0:Y:S02]  /*0100*/  MUFU.RCP R0, R0 ;  /* 0x0000000000007308 */ /* 0x001e240000001000 */
[----:B0-----:R-:W-:-:S02]  /*0110*/  VIADD R2, R0, 0xffffffe ;  /* 0x0ffffffe00027836 */ /* 0x001fc40000000000 */
[----:B------:R-:W-:-:S04]  /*0120*/  IMAD.MOV R0, RZ, RZ, -R10 ;  /* 0x000000ffff007224 */ /* 0x000fc800078e0a0a */
[----:B------:R0:W1:Y:S02]  /*0130*/  F2I.FTZ.U32.TRUNC.NTZ R3, R2 ;  /* 0x0000000200037305 */ /* 0x000064000021f000 */
[----:B0-----:R-:W-:Y:S02]  /*0140*/  IMAD.MOV.U32 R2, RZ, RZ, RZ ;  /* 0x000000ffff027224 */ /* 0x001fe400078e00ff */
[----:B-1----:R-:W-:-:S04]  /*0150*/  IMAD.MOV R6, RZ, RZ, -R3 ;  /* 0x000000ffff067224 */ /* 0x002fc800078e0a03 */
[----:B------:R-:W-:Y:S02]  /*0160*/  IMAD R9, R6, R7, RZ ;  /* 0x0000000706097224 */ /* 0x000fe400078e02ff */
[----:B------:R-:W-:Y:S02]  /*0170*/  IMAD.MOV.U32 R6, RZ, RZ, R8 ;  /* 0x000000ffff067224 */ /* 0x000fe400078e0008 */
[----:B------:R-:W-:-:S06]  /*0180*/  IMAD.HI.U32 R3, R3, R9, R2 ;  /* 0x0000000903037227 */ /* 0x000fcc00078e0002 */
[----:B------:R-:W-:-:S04]  /*0190*/  IMAD.HI.U32 R3, R3, R6, RZ ;  /* 0x0000000603037227 */ /* 0x000fc800078e00ff */
[----:B------:R-:W-:-:S05]  /*01a0*/  IMAD R0, R3, R0, R6 ;  /* 0x0000000003007224 */ /* 0x000fca00078e0206 */
[----:B------:R-:W-:-:S13]  /*01b0*/  ISETP.GT.U32.AND P1, PT, R7, R0, PT ;  /* 0x000000000700720c */ /* 0x000fda0003f24070 */
[----:B------:R-:W-:Y:S02]  /*01c0*/  @!P1 IMAD.IADD R0, R0, 0x1, -R7 ;  /* 0x0000000100009824 */ /* 0x000fe400078e0a07 */
[----:B------:R-:W-:Y:S01]  /*01d0*/  @!P1 VIADD R3, R3, 0x1 ;  /* 0x0000000103039836 */ /* 0x000fe20000000000 */
[----:B------:R-:W-:Y:S02]  /*01e0*/  ISETP.NE.AND P1, PT, R4, RZ, PT ;  /* 0x000000ff0400720c */ /* 0x000fe40003f25270 */
[----:B------:R-:W-:Y:S02]  /*01f0*/  ISETP.GE.U32.AND P0, PT, R0, R7, PT ;  /* 0x000000070000720c */ /* 0x000fe40003f06070 */
[----:B------:R-:W-:-:S04]  /*0200*/  LOP3.LUT R0, R5, R4, RZ, 0x3c, !PT ;  /* 0x0000000405007212 */ /* 0x000fc800078e3cff */
[----:B------:R-:W-:Y:S01]  /*0210*/  ISETP.GE.AND P2, PT, R0, RZ, PT ;  /* 0x000000ff0000720c */ /* 0x000fe20003f46270 */
[----:B------:R-:W-:-:S06]  /*0220*/  VIADD R0, R20, 0x1f ;  /* 0x0000001f14007836 */ /* 0x000fcc0000000000 */
[----:B------:R-:W-:-:S04]  /*0230*/  @P0 VIADD R3, R3, 0x1 ;  /* 0x0000000103030836 */ /* 0x000fc80000000000 */
[----:B------:R-:W-:Y:S01]  /*0240*/  IMAD.MOV.U32 R2, RZ, RZ, R3 ;  /* 0x000000ffff027224 */ /* 0x000fe200078e0003 */
[----:B------:R-:W-:-:S03]  /*0250*/  SHF.R.S32.HI R3, RZ, 0x1f, R0 ;  /* 0x0000001fff037819 */ /* 0x000fc60000011400 */
[----:B------:R-:W-:Y:S01]  /*0260*/  @!P2 IMAD.MOV R2, RZ, RZ, -R2 ;  /* 0x000000ffff02a224 */ /* 0x000fe200078e0a02 */
[----:B------:R-:W-:Y:S02]  /*0270*/  @!P1 LOP3.LUT R2, RZ, R4, RZ, 0x33, !PT ;  /* 0x00000004ff029212 */ /* 0x000fe400078e33ff */
[----:B------:R-:W-:-:S03]  /*0280*/  LEA.HI R3, R3, R0, RZ, 0x5 ;  /* 0x0000000003037211 */ /* 0x000fc600078f28ff */
[----:B------:R-:W-:Y:S02]  /*0290*/  IMAD.SHL.U32 R6, R2, 0x8, RZ ;  /* 0x0000000802067824 */ /* 0x000fe400078e00ff */
[----:B------:R-:W-:-:S03]  /*02a0*/  IMAD.MOV R2, RZ, RZ, -R2 ;  /* 0x000000ffff027224 */ /* 0x000fc600078e0a02 */
[----:B------:R-:W-:Y:S01]  /*02b0*/  LEA.HI.SX32 R3, R3, -R6, 0x1b ;  /* 0x8000000603037211 */ /* 0x000fe200078fdaff */
[----:B------:R-:W-:-:S03]  /*02c0*/  IMAD R8, R4, R2, R5 ;  /* 0x0000000204087224 */ /* 0x000fc600078e0205 */
[----:B------:R-:W-:-:S04]  /*02d0*/  VIMNMX R11, R3, 0x8, PT ;  /* 0x00000008030b7848 */ /* 0x000fc80003fe0100 */
[-C--:B------:R-:W-:Y:S02]  /*02e0*/  IABS R7, R11.reuse ;  /* 0x0000000b00077213 */ /* 0x080fe40000000000 */
[----:B------:R-:W-:Y:S02]  /*02f0*/  IABS R4, R11 ;  /* 0x0000000b00047213 */ /* 0x000fe40000000000 */
[----:B------:R-:W0:Y:S08]  /*0300*/  I2F.RP R0, R7 ;  /* 0x0000000700007306 */ /* 0x000e300000209400 */
[----:B0-----:R-:W0:Y:S02]  /*0310*/  MUFU.RCP R0, R0 ;  /* 0x0000000000007308 */ /* 0x001e240000001000 */
[----:B0-----:R-:W-:-:S02]  /*0320*/  VIADD R3, R0, 0xffffffe ;  /* 0x0ffffffe00037836 */ /* 0x001fc40000000000 */
[----:B------:R-:W-:Y:S02]  /*0330*/  IMAD.MOV R0, RZ, RZ, -R4 ;  /* 0x000000ffff007224 */ /* 0x000fe400078e0a04 */
[----:B------:R-:W0:Y:S02]  /*0340*/  LDC R4, c[0x0][0x230] ;  /* 0x00008c00ff047b82 */ /* 0x000e240000000800 */
[----:B------:R-:W1:Y:S02]  /*0350*/  F2I.FTZ.U32.TRUNC.NTZ R3, R3 ;  /* 0x0000000300037305 */ /* 0x000e64000021f000 */
[----:B-1----:R-:W-:-:S04]  /*0360*/  IMAD.MOV R9, RZ, RZ, -R3 ;  /* 0x000000ffff097224 */ /* 0x002fc800078e0a03 */
[----:B------:R-:W-:Y:S01]  /*0370*/  IMAD.MOV.U32 R2, RZ, RZ, R9 ;  /* 0x000000ffff027224 */ /* 0x000fe200078e0009 */
[----:B------:R-:W-:Y:S01]  /*0380*/  IABS R9, R8 ;  /* 0x0000000800097213 */ /* 0x000fe20000000000 */
[----:B0-----:R-:W-:Y:S02]  /*0390*/  VIADD R4, R4, 0x1f ;  /* 0x0000001f04047836 */ /* 0x001fe40000000000 */
[----:B------:R-:W-:Y:S02]  /*03a0*/  IMAD R5, R2, R7, RZ ;  /* 0x0000000702057224 */ /* 0x000fe400078e02ff */
[----:B------:R-:W-:-:S04]  /*03b0*/  IMAD.MOV.U32 R2, RZ, RZ, RZ ;  /* 0x000000ffff027224 */ /* 0x000fc800078e00ff */
[----:B------:R-:W-:Y:S01]  /*03c0*/  IMAD.HI.U32 R2, R3, R5, R2 ;  /* 0x0000000503027227 */ /* 0x000fe200078e0002 */
[----:B------:R-:W-:-:S04]  /*03d0*/  LOP3.LUT R3, R8, R11, RZ, 0x3c, !PT ;  /* 0x0000000b08037212 */ /* 0x000fc800078e3cff */
[----:B------:R-:W-:Y:S01]  /*03e0*/  ISETP.GE.AND P2, PT, R3, RZ, PT ;  /* 0x000000ff0300720c */ /* 0x000fe20003f46270 */
[----:B------:R-:W-:-:S04]  /*03f0*/  IMAD.HI.U32 R2, R2, R9, RZ ;  /* 0x0000000902027227 */ /* 0x000fc800078e00ff */
[----:B------:R-:W-:-:S05]  /*0400*/  IMAD R0, R2, R0, R9 ;  /* 0x0000000002007224 */ /* 0x000fca00078e0209 */
[----:B------:R-:W-:-:S13]  /*0410*/  ISETP.GT.U32.AND P1, PT, R7, R0, PT ;  /* 0x000000000700720c */ /* 0x000fda0003f24070 */
[----:B------:R-:W-:Y:S02]  /*0420*/  @!P1 IMAD.IADD R0, R0, 0x1, -R7 ;  /* 0x0000000100009824 */ /* 0x000fe400078e0a07 */
[----:B------:R-:W-:Y:S01]  /*0430*/  @!P1 VIADD R2, R2, 0x1 ;  /* 0x0000000102029836 */ /* 0x000fe20000000000 */
[----:B------:R-:W-:Y:S02]  /*0440*/  ISETP.NE.AND P1, PT, R11, RZ, PT ;  /* 0x000000ff0b00720c */ /* 0x000fe40003f25270 */
[----:B------:R-:W-:Y:S02]  /*0450*/  ISETP.GE.U32.AND P0, PT, R0, R7, PT ;  /* 0x000000070000720c */ /* 0x000fe40003f06070 */
[----:B------:R-:W0:Y:S11]  /*0460*/  S2R R0, SR_TID.X ;  /* 0x0000000000007919 */ /* 0x000e360000002100 */
[----:B------:R-:W-:Y:S01]  /*0470*/  @P0 VIADD R2, R2, 0x1 ;  /* 0x0000000102020836 */ /* 0x000fe20000000000 */
[----:B------:R-:W-:-:S03]  /*0480*/  ISETP.GT.AND P0, PT, R4, 0x1f, PT ;  /* 0x0000001f0400780c */ /* 0x000fc60003f04270 */
[----:B------:R-:W-:-:S04]  /*0490*/  IMAD.MOV.U32 R3, RZ, RZ, R2 ;  /* 0x000000ffff037224 */ /* 0x000fc800078e0002 */
[----:B------:R-:W-:Y:S01]  /*04a0*/  @!P2 IMAD.MOV R3, RZ, RZ, -R3 ;  /* 0x000000ffff03a224 */ /* 0x000fe200078e0a03 */
[----:B------:R-:W-:-:S05]  /*04b0*/  @!P1 LOP3.LUT R3, RZ, R11, RZ, 0x33, !PT ;  /* 0x0000000bff039212 */ /* 0x000fca00078e33ff */
[----:B------:R-:W-:Y:S01]  /*04c0*/  IMAD.MOV R2, RZ, RZ, -R3 ;  /* 0x000000ffff027224 */ /* 0x000fe200078e0a03 */
[----:B------:R-:W-:Y:S02]  /*04d0*/  @!P0 CS2R R16, SRZ ;  /* 0x0000000000108805 */ /* 0x000fe4000001ff00 */
[----:B------:R-:W-:Y:S01]  /*04e0*/  @!P0 CS2R R18, SRZ ;  /* 0x0000000000128805 */ /* 0x000fe2000001ff00 */
[----:B------:R-:W-:Y:S01]  /*04f0*/  IMAD R2, R11, R2, R8 ;  /* 0x000000020b027224 */ /* 0x000fe200078e0208 */
[----:B0-----:R-:W-:-:S03]  /*0500*/  SHF.R.U32.HI R39, RZ, 0x5, R0 ;  /* 0x00000005ff277819 */ /* 0x001fc60000011600 */
[----:B------:R-:W-:Y:S01]  /*0510*/  IMAD.IADD R5, R6, 0x1, R2 ;  /* 0x0000000106057824 */ /* 0x000fe200078e0202 */
[C---:B------:R-:W-:Y:S01]  /*0520*/  LOP3.LUT R2, R0.reuse, 0x1f, RZ, 0xc0, !PT ;  /* 0x0000001f00027812 */ /* 0x040fe200078ec0ff */
[----:B------:R-:W-:Y:S01]  /*0530*/  @!P0 IMAD.SHL.U32 R7, R0, 0x20, RZ ;  /* 0x0000002000078824 */ /* 0x000fe200078e00ff */
[----:B------:R-:W-:Y:S01]  /*0540*/  SGXT.U32 R39, R39, 0x2 ;  /* 0x000000022727781a */ /* 0x000fe20000000000 */
[----:B------:R-:W-:Y:S02]  /*0550*/  IMAD.SHL.U32 R6, R3, 0x10, RZ ;  /* 0x0000001003067824 */ /* 0x000fe400078e00ff */
[----:B------:R-:W-:Y:S01]  /*0560*/  IMAD R12, R5, 0x20, R2 ;  /* 0x00000020050c7824 */ /* 0x000fe200078e0202 */
[----:B------:R-:W-:Y:S02]  /*0570*/  @!P0 LOP3.LUT R7, R7, 0x60, RZ, 0xc0, !PT ;  /* 0x0000006007078812 */ /* 0x000fe400078ec0ff */
[C---:B------:R-:W-:Y:S02]  /*0580*/  LOP3.LUT R8, R6.reuse, R39, RZ, 0xfc, !PT ;  /* 0x0000002706087212 */ /* 0x040fe400078efcff */
[----:B------:R-:W-:-:S02]  /*0590*/  LOP3.LUT R9, R6, 0x4, R39, 0xfe, !PT ;  /* 0x0000000406097812 */ /* 0x000fc400078efe27 */
[C-C-:B------:R-:W-:Y:S02]  /*05a0*/  LOP3.LUT R10, R6.reuse, 0x8, R39.reuse, 0xfe, !PT ;  /* 0x00000008060a7812 */ /* 0x140fe400078efe27 */
[----:B------:R-:W-:Y:S01]  /*05b0*/  LOP3.LUT R11, R6, 0xc, R39, 0xfe, !PT ;  /* 0x0000000c060b7812 */ /* 0x000fe200078efe27 */
[----:B------:R-:W-:Y:S06]  /*05c0*/  @!P0 BRA `(.L_x_0) ;  /* 0x0000001000448947 */ /* 0x000fec0003800000 */
[----:B------:R-:W-:Y:S01]  /*05d0*/  IABS R3, R20 ;  /* 0x0000001400037213 */ /* 0x000fe20000000000 */
[----:B------:R-:W0:Y:S01]  /*05e0*/  LDC R42, c[0x0][0x238] ;  /* 0x00008e00ff2a7b82 */ /* 0x000e220000000800 */
[----:B------:R-:W-:Y:S01]  /*05f0*/  IABS R5, R21 ;  /* 0x0000001500057213 */ /* 0x000fe20000000000 */
[----:B------:R-:W-:Y:S01]  /*0600*/  ULDC UR5, c[0x0][0x234] ;  /* 0x00008d0000057ab9 */ /* 0x000fe20000000800 */
[----:B------:R-:W1:Y:S01]  /*0610*/  I2F.RP R16, R3 ;  /* 0x0000000300107306 */ /* 0x000e620000209400 */
[----:B------:R-:W-:Y:S01]  /*0620*/  IABS R24, R12 ;  /* 0x0000000c00187213 */ /* 0x000fe20000000000 */
[----:B------:R-:W-:Y:S01]  /*0630*/  ULDC.64 UR10, c[0x0][0x210] ;  /* 0x00008400000a7ab9 */ /* 0x000fe20000000a00 */
[----:B------:R-:W-:Y:S01]  /*0640*/  IABS R19, R10 ;  /* 0x0000000a00137213 */ /* 0x000fe20000000000 */
[----:B------:R-:W-:Y:S01]  /*0650*/  ULDC.64 UR8, c[0x0][0x218] ;  /* 0x0000860000087ab9 */ /* 0x000fe20000000a00 */
[----:B------:R-:W-:Y:S02]  /*0660*/  IABS R23, R9 ;  /* 0x0000000900177213 */ /* 0x000fe40000000000 */
[----:B------:R-:W-:Y:S01]  /*0670*/  IABS R25, R8 ;  /* 0x0000000800197213 */ /* 0x000fe20000000000 */
[----:B------:R-:W2:Y:S01]  /*0680*/  I2F.RP R13, R5 ;  /* 0x00000005000d7306 */ /* 0x000ea20000209400 */
[----:B------:R-:W-:-:S02]  /*0690*/  ISETP.GE.AND P1, PT, R12, RZ, PT ;  /* 0x000000ff0c00720c */ /* 0x000fc40003f26270 */
[C---:B------:R-:W-:Y:S02]  /*06a0*/  LOP3.LUT R32, R39.reuse, 0x18, RZ, 0xfc, !PT ;  /* 0x0000001827207812 */ /* 0x040fe400078efcff */
[C---:B------:R-:W-:Y:S02]  /*06b0*/  LOP3.LUT R33, R39.reuse, 0x14, RZ, 0xfc, !PT ;  /* 0x0000001427217812 */ /* 0x040fe400078efcff */
[C---:B------:R-:W-:Y:S01]  /*06c0*/  LOP3.LUT R34, R39.reuse, 0x10, RZ, 0xfc, !PT ;  /* 0x0000001027227812 */ /* 0x040fe200078efcff */
[----:B-1----:R-:W1:Y:S01]  /*06d0*/  MUFU.RCP R16, R16 ;  /* 0x0000001000107308 */ /* 0x002e620000001000 */
[C---:B------:R-:W-:Y:S02]  /*06e0*/  LOP3.LUT R35, R39.reuse, 0xc, RZ, 0xfc, !PT ;  /* 0x0000000c27237812 */ /* 0x040fe400078efcff */
[C---:B------:R-:W-:Y:S02]  /*06f0*/  LOP3.LUT R38, R39.reuse, 0x8, RZ, 0xfc, !PT ;  /* 0x0000000827267812 */ /* 0x040fe400078efcff */
[----:B------:R-:W-:Y:S01]  /*0700*/  LOP3.LUT R41, R39, 0x4, RZ, 0xfc, !PT ;  /* 0x0000000427297812 */ /* 0x000fe200078efcff */
[-C--:B0-----:R-:W-:Y:S01]  /*0710*/  IMAD R32, R32, R42.reuse, RZ ;  /* 0x0000002a20207224 */ /* 0x081fe200078e02ff */
[C---:B------:R-:W-:Y:S01]  /*0720*/  LEA.HI R40, R0.reuse, 0x1c, RZ, 0x1b ;  /* 0x0000001c00287811 */ /* 0x040fe200078fd8ff */
[----:B--2---:R-:W0:Y:S01]  /*0730*/  MUFU.RCP R13, R13 ;  /* 0x0000000d000d7308 */ /* 0x004e220000001000 */
[----:B------:R-:W-:Y:S01]  /*0740*/  LOP3.LUT R29, R0, 0x7f, RZ, 0xc0, !PT ;  /* 0x0000007f001d7812 */ /* 0x000fe200078ec0ff */
[----:B------:R-:W-:-:S02]  /*0750*/  IMAD R33, R33, R42, RZ ;  /* 0x0000002a21217224 */ /* 0x000fc400078e02ff */
[-C--:B------:R-:W-:Y:S01]  /*0760*/  IMAD R34, R34, R42.reuse, RZ ;  /* 0x0000002a22227224 */ /* 0x080fe200078e02ff */
[----:B------:R-:W-:Y:S01]  /*0770*/  LOP3.LUT R27, R29, 0x8, RZ, 0x3c, !PT ;  /* 0x000000081d1b7812 */ /* 0x000fe200078e3cff */
[-C--:B------:R-:W-:Y:S01]  /*0780*/  IMAD R35, R35, R42.reuse, RZ ;  /* 0x0000002a23237224 */ /* 0x080fe200078e02ff */
[C---:B------:R-:W-:Y:S01]  /*0790*/  LOP3.LUT R28, R29.reuse, 0x10, RZ, 0x3c, !PT ;  /* 0x000000101d1c7812 */ /* 0x040fe200078e3cff */
[-C--:B------:R-:W-:Y:S01]  /*07a0*/  IMAD R38, R38, R42.reuse, RZ ;  /* 0x0000002a26267224 */ /* 0x080fe200078e02ff */
[----:B------:R-:W-:Y:S01]  /*07b0*/  LOP3.LUT R29, R29, 0x18, RZ, 0x3c, !PT ;  /* 0x000000181d1d7812 */ /* 0x000fe200078e3cff */
[----:B-1----:R-:W-:Y:S02]  /*07c0*/  VIADD R14, R16, 0xffffffe ;  /* 0x0ffffffe100e7836 */ /* 0x002fe40000000000 */
[----:B------:R-:W-:Y:S02]  /*07d0*/  IMAD.SHL.U32 R16, R0, 0x2, RZ ;  /* 0x0000000200107824 */ /* 0x000fe400078e00ff */
[----:B------:R1:W2:Y:S01]  /*07e0*/  F2I.FTZ.U32.TRUNC.NTZ R15, R14 ;  /* 0x0000000e000f7305 */ /* 0x0002a2000021f000 */
[----:B------:R-:W-:-:S02]  /*07f0*/  IMAD R39, R39, R42, RZ ;  /* 0x0000002a27277224 */ /* 0x000fc400078e02ff */
[----:B0-----:R-:W-:Y:S02]  /*0800*/  VIADD R6, R13, 0xffffffe ;  /* 0x0ffffffe0d067836 */ /* 0x001fe40000000000 */
[-C--:B------:R-:W-:Y:S02]  /*0810*/  IMAD R40, R40, R42.reuse, RZ ;  /* 0x0000002a28287224 */ /* 0x080fe400078e02ff */
[----:B------:R-:W-:Y:S01]  /*0820*/  IMAD R41, R41, R42, RZ ;  /* 0x0000002a29297224 */ /* 0x000fe200078e02ff */
[----:B------:R0:W3:Y:S01]  /*0830*/  F2I.FTZ.U32.TRUNC.NTZ R7, R6 ;  /* 0x0000000600077305 */ /* 0x0000e2000021f000 */
[----:B-1----:R-:W-:Y:S02]  /*0840*/  IMAD.MOV.U32 R14, RZ, RZ, RZ ;  /* 0x000000ffff0e7224 */ /* 0x002fe400078e00ff */
[----:B------:R-:W-:Y:S02]  /*0850*/  IMAD.SHL.U32 R42, R42, 0x20, RZ ;  /* 0x000000202a2a7824 */ /* 0x000fe400078e00ff */
[----:B--2---:R-:W-:-:S02]  /*0860*/  IMAD.MOV R18, RZ, RZ, -R15 ;  /* 0x000000ffff127224 */ /* 0x004fc400078e0a0f */
[----:B0-----:R-:W-:Y:S02]  /*0870*/  IMAD.MOV.U32 R6, RZ, RZ, RZ ;  /* 0x000000ffff067224 */ /* 0x001fe400078e00ff */
[----:B------:R-:W-:Y:S01]  /*0880*/  IMAD R17, R18, R3, RZ ;  /* 0x0000000312117224 */ /* 0x000fe200078e02ff */
[----:B------:R-:W-:-:S03]  /*0890*/  IABS R18, R11 ;  /* 0x0000000b00127213 */ /* 0x000fc60000000000 */
[----:B------:R-:W-:-:S04]  /*08a0*/  IMAD.HI.U32 R15, R15, R17, R14 ;  /* 0x000000110f0f7227 */ /* 0x000fc800078e000e */
[----:B---3--:R-:W-:Y:S02]  /*08b0*/  IMAD.MOV R14, RZ, RZ, -R7 ;  /* 0x000000ffff0e7224 */ /* 0x008fe400078e0a07 */
[----:B------:R-:W-:-:S04]  /*08c0*/  IMAD.HI.U32 R15, R15, R24, RZ ;  /* 0x000000180f0f7227 */ /* 0x000fc800078e00ff */
[----:B------:R-:W-:Y:S02]  /*08d0*/  IMAD R13, R14, R5, RZ ;  /* 0x000000050e0d7224 */ /* 0x000fe400078e02ff */
[----:B------:R-:W-:Y:S02]  /*08e0*/  IMAD.MOV R15, RZ, RZ, -R15 ;  /* 0x000000ffff0f7224 */ /* 0x000fe400078e0a0f */
[----:B------:R-:W-:-:S04]  /*08f0*/  IMAD.HI.U32 R6, R7, R13, R6 ;  /* 0x0000000d07067227 */ /* 0x000fc800078e0006 */
[----:B------:R-:W-:Y:S01]  /*0900*/  IMAD R24, R3, R15, R24 ;  /* 0x0000000f03187224 */ /* 0x000fe200078e0218 */
[----:B------:R-:W-:Y:S01]  /*0910*/  SHF.R.S32.HI R15, RZ, 0x2, R0 ;  /* 0x00000002ff0f7819 */ /* 0x000fe20000011400 */
[----:B------:R-:W-:-:S03]  /*0920*/  IMAD.HI.U32 R7, R6, R18, RZ ;  /* 0x0000001206077227 */ /* 0x000fc600078e00ff */
[----:B------:R-:W-:Y:S01]  /*0930*/  SGXT R15, R15, 0x1 ;  /* 0x000000010f0f781a */ /* 0x000fe20000000200 */
[C---:B------:R-:W-:Y:S01]  /*0940*/  IMAD.HI.U32 R13, R6.reuse, R19, RZ ;  /* 0x00000013060d7227 */ /* 0x040fe200078e00ff */
[----:B------:R-:W-:Y:S02]  /*0950*/  ISETP.GT.U32.AND P0, PT, R3, R24, PT ;  /* 0x000000180300720c */ /* 0x000fe40003f04070 */
[----:B------:R-:W-:Y:S01]  /*0960*/  LOP3.LUT R15, R15, 0x90, RZ, 0xc0, !PT ;  /* 0x000000900f0f7812 */ /* 0x000fe200078ec0ff */
[----:B------:R-:W-:-:S03]  /*0970*/  IMAD.HI.U32 R14, R6, R23, RZ ;  /* 0x00000017060e7227 */ /* 0x000fc600078e00ff */
[----:B------:R-:W-:Y:S01]  /*0980*/  LOP3.LUT R17, R15, 0x10, R16, 0x78, !PT ;  /* 0x000000100f117812 */ /* 0x000fe200078e7810 */
[----:B------:R-:W-:-:S04]  /*0990*/  IMAD.HI.U32 R6, R6, R25, RZ ;  /* 0x0000001906067227 */ /* 0x000fc800078e00ff */
[----:B------:R-:W-:Y:S02]  /*09a0*/  IMAD.MOV R7, RZ, RZ, -R7 ;  /* 0x000000ffff077224 */ /* 0x000fe400078e0a07 */
[----:B------:R-:W-:Y:S02]  /*09b0*/  IMAD.MOV R22, RZ, RZ, -R13 ;  /* 0x000000ffff167224 */ /* 0x000fe400078e0a0d */
[----:B------:R-:W-:Y:S02]  /*09c0*/  IMAD.MOV R14, RZ, RZ, -R14 ;  /* 0x000000ffff0e7224 */ /* 0x000fe400078e0a0e */
[----:B------:R-:W-:Y:S02]  /*09d0*/  IMAD.MOV R26, RZ, RZ, -R6 ;  /* 0x000000ffff1a7224 */ /* 0x000fe400078e0a06 */
[C---:B------:R-:W-:Y:S02]  /*09e0*/  IMAD R6, R5.reuse, R7, R18 ;  /* 0x0000000705067224 */ /* 0x040fe400078e0212 */
[----:B------:R-:W-:-:S02]  /*09f0*/  IMAD R16, R5, R22, R19 ;  /* 0x0000001605107224 */ /* 0x000fc400078e0213 */
[C---:B------:R-:W-:Y:S01]  /*0a00*/  IMAD R18, R5.reuse, R14, R23 ;  /* 0x0000000e05127224 */ /* 0x040fe200078e0217 */
[C---:B------:R-:W-:Y:S01]  /*0a10*/  ISETP.GT.U32.AND P2, PT, R5.reuse, R6, PT ;  /* 0x000000060500720c */ /* 0x040fe20003f44070 */
[----:B------:R-:W-:Y:S01]  /*0a20*/  @!P0 IMAD.IADD R24, R24, 0x1, -R3 ;  /* 0x0000000118188824 */ /* 0x000fe200078e0a03 */
[C---:B------:R-:W-:Y:S01]  /*0a30*/  ISETP.GT.U32.AND P3, PT, R5.reuse, R16, PT ;  /* 0x000000100500720c */ /* 0x040fe20003f64070 */
[C---:B------:R-:W-:Y:S01]  /*0a40*/  IMAD R22, R5.reuse, R26, R25 ;  /* 0x0000001a05167224 */ /* 0x040fe200078e0219 */
[----:B------:R-:W-:Y:S01]  /*0a50*/  ISETP.GT.U32.AND P4, PT, R5, R18, PT ;  /* 0x000000120500720c */ /* 0x000fe20003f84070 */
[C---:B------:R-:W-:Y:S01]  /*0a60*/  IMAD.SHL.U32 R7, R0.reuse, 0x20, RZ ;  /* 0x0000002000077824 */ /* 0x040fe200078e00ff */
[----:B------:R-:W-:Y:S02]  /*0a70*/  ISETP.GT.U32.AND P0, PT, R3, R24, PT ;  /* 0x000000180300720c */ /* 0x000fe40003f04070 */
[----:B------:R-:W-:Y:S02]  /*0a80*/  ISETP.GT.U32.AND P5, PT, R5, R22, PT ;  /* 0x000000160500720c */ /* 0x000fe40003fa4070 */
[----:B------:R-:W-:-:S02]  /*0a90*/  LOP3.LUT R14, R0, 0x3, RZ, 0xc0, !PT ;  /* 0x00000003000e7812 */ /* 0x000fc400078ec0ff */
[----:B------:R-:W-:Y:S01]  /*0aa0*/  LOP3.LUT R7, R7, 0x60, RZ, 0xc0, !PT ;  /* 0x0000006007077812 */ /* 0x000fe200078ec0ff */
[--C-:B------:R-:W-:Y:S02]  /*0ab0*/  @!P2 IMAD.IADD R6, R6, 0x1, -R5.reuse ;  /* 0x000000010606a824 */ /* 0x100fe400078e0a05 */
[--C-:B------:R-:W-:Y:S02]  /*0ac0*/  @!P3 IMAD.IADD R16, R16, 0x1, -R5.reuse ;  /* 0x000000011010b824 */ /* 0x100fe400078e0a05 */
[----:B------:R-:W-:Y:S01]  /*0ad0*/  @!P4 IMAD.IADD R18, R18, 0x1, -R5 ;  /* 0x000000011212c824 */ /* 0x000fe200078e0a05 */
[C---:B------:R-:W-:Y:S01]  /*0ae0*/  ISETP.GT.U32.AND P2, PT, R5.reuse, R6, PT ;  /* 0x000000060500720c */ /* 0x040fe20003f44070 */
[----:B------:R-:W-:Y:S01]  /*0af0*/  @!P0 IMAD.IADD R24, R24, 0x1, -R3 ;  /* 0x0000000118188824 */ /* 0x000fe200078e0a03 */
[C---:B------:R-:W-:Y:S01]  /*0b00*/  ISETP.GT.U32.AND P3, PT, R5.reuse, R16, PT ;  /* 0x000000100500720c */ /* 0x040fe20003f64070 */
[----:B------:R-:W-:Y:S01]  /*0b10*/  @!P5 IMAD.IADD R22, R22, 0x1, -R5 ;  /* 0x000000011616d824 */ /* 0x000fe200078e0a05 */
[C---:B------:R-:W-:Y:S01]  /*0b20*/  ISETP.GT.U32.AND P4, PT, R5.reuse, R18, PT ;  /* 0x000000120500720c */ /* 0x040fe20003f84070 */
[----:B------:R-:W-:Y:S01]  /*0b30*/  @!P1 IMAD.MOV R24, RZ, RZ, -R24 ;  /* 0x000000ffff189224 */ /* 0x000fe200078e0a18 */
[----:B------:R-:W-:Y:S01]  /*0b40*/  SHF.R.U32.HI R3, RZ, 0x1, R0 ;  /* 0x00000001ff037819 */ /* 0x000fe20000011600 */
[----:B------:R-:W-:Y:S01]  /*0b50*/  IMAD R15, R14, 0x88, RZ ;  /* 0x000000880e0f7824 */ /* 0x000fe200078e02ff */
[----:B------:R-:W-:-:S02]  /*0b60*/  ISETP.GT.U32.AND P5, PT, R5, R22, PT ;  /* 0x000000160500720c */ /* 0x000fc40003fa4070 */
[----:B------:R-:W-:Y:S02]  /*0b70*/  LOP3.LUT R13, R3, R0, RZ, 0xfc, !PT ;  /* 0x00000000030d7212 */ /* 0x000fe400078efcff */
[----:B------:R-:W0:Y:S01]  /*0b80*/  LDC R3, c[0x0][0x23c] ;  /* 0x00008f00ff037b82 */ /* 0x000e220000000800 */
[----:B------:R-:W-:Y:S01]  /*0b90*/  ISETP.NE.AND P0, PT, R20, RZ, PT ;  /* 0x000000ff1400720c */ /* 0x000fe20003f05270 */
[--C-:B------:R-:W-:Y:S01]  /*0ba0*/  @!P2 IMAD.IADD R6, R6, 0x1, -R5.reuse ;  /* 0x000000010606a824 */ /* 0x100fe200078e0a05 */
[----:B------:R-:W-:Y:S01]  /*0bb0*/  ISETP.GE.AND P1, PT, R11, RZ, PT ;  /* 0x000000ff0b00720c */ /* 0x000fe20003f26270 */
[--C-:B------:R-:W-:Y:S01]  /*0bc0*/  @!P3 IMAD.IADD R16, R16, 0x1, -R5.reuse ;  /* 0x000000011010b824 */ /* 0x100fe200078e0a05 */
[----:B------:R-:W-:Y:S01]  /*0bd0*/  ISETP.GE.AND P3, PT, R9, RZ, PT ;  /* 0x000000ff0900720c */ /* 0x000fe20003f66270 */
[--C-:B------:R-:W-:Y:S01]  /*0be0*/  @!P4 IMAD.IADD R18, R18, 0x1, -R5.reuse ;  /* 0x000000011212c824 */ /* 0x100fe200078e0a05 */
[----:B------:R-:W-:Y:S01]  /*0bf0*/  ISETP.GE.AND P4, PT, R8, RZ, PT ;  /* 0x000000ff0800720c */ /* 0x000fe20003f86270 */
[----:B------:R-:W-:Y:S01]  /*0c00*/  IMAD.SHL.U32 R13, R13, 0x10, RZ ;  /* 0x000000100d0d7824 */ /* 0x000fe200078e00ff */
[----:B------:R-:W-:Y:S01]  /*0c10*/  ISETP.GE.AND P2, PT, R10, RZ, PT ;  /* 0x000000ff0a00720c */ /* 0x000fe20003f46270 */
[----:B------:R-:W-:Y:S01]  /*0c20*/  @!P5 IMAD.IADD R22, R22, 0x1, -R5 ;  /* 0x000000011616d824 */ /* 0x000fe200078e0a05 */
[----:B------:R-:W-:-:S02]  /*0c30*/  SHF.R.U32.HI R14, RZ, 0x2, R0 ;  /* 0x00000002ff0e7819 */ /* 0x000fc40000011600 */
[----:B------:R-:W-:Y:S02]  /*0c40*/  LOP3.LUT R26, R13, 0x100, RZ, 0xc0, !PT ;  /* 0x000001000d1a7812 */ /* 0x000fe400078ec0ff */
[----:B------:R-:W-:Y:S01]  /*0c50*/  @!P0 LOP3.LUT R24, RZ, R20, RZ, 0x33, !PT ;  /* 0x00000014ff188212 */ /* 0x000fe200078e33ff */
[----:B------:R-:W-:Y:S01]  /*0c60*/  @!P1 IMAD.MOV R6, RZ, RZ, -R6 ;  /* 0x000000ffff069224 */ /* 0x000fe200078e0a06 */
[----:B------:R-:W-:Y:S01]  /*0c70*/  ISETP.NE.AND P0, PT, R21, RZ, PT ;  /* 0x000000ff1500720c */ /* 0x000fe20003f05270 */
[----:B------:R-:W-:Y:S01]  /*0c80*/  @!P3 IMAD.MOV R18, RZ, RZ, -R18 ;  /* 0x000000ffff12b224 */ /* 0x000fe200078e0a12 */
[----:B------:R-:W-:Y:S01]  /*0c90*/  LOP3.LUT R21, RZ, R21, RZ, 0x33, !PT ;  /* 0x00000015ff157212 */ /* 0x000fe200078e33ff */
[----:B------:R-:W-:Y:S01]  /*0ca0*/  @!P4 IMAD.MOV R22, RZ, RZ, -R22 ;  /* 0x000000ffff16c224 */ /* 0x000fe200078e0a16 */
[----:B------:R-:W-:Y:S01]  /*0cb0*/  SHF.R.S32.HI R13, RZ, 0x1f, R4 ;  /* 0x0000001fff0d7819 */ /* 0x000fe20000011404 */
[----:B------:R-:W-:Y:S01]  /*0cc0*/  IMAD R24, R24, UR5, RZ ;  /* 0x0000000518187c24 */ /* 0x000fe2000f8e02ff */
[C---:B------:R-:W-:Y:S01]  /*0cd0*/  SEL R46, R21.reuse, R18, !P0 ;  /* 0x00000012152e7207 */ /* 0x040fe20004000000 */
[----:B0-----:R-:W-:Y:S01]  /*0ce0*/  IMAD R25, R2, R3, RZ ;  /* 0x0000000302197224 */ /* 0x001fe200078e02ff */
[----:B------:R-:W-:Y:S01]  /*0cf0*/  SEL R48, R21, R22, !P0 ;  /* 0x0000001615307207 */ /* 0x000fe20004000000 */
[----:B------:R-:W-:Y:S01]  /*0d00*/  @!P2 IMAD.MOV R16, RZ, RZ, -R16 ;  /* 0x000000ffff10a224 */ /* 0x000fe200078e0a10 */
[----:B------:R-:W-:Y:S01]  /*0d10*/  IADD3 R26, R26, UR4, R7 ;  /* 0x000000041a1a7c10 */ /* 0x000fe2000fffe007 */
[----:B------:R-:W-:Y:S01]  /*0d20*/  ULDC UR5, c[0x0][0x240] ;  /* 0x0000900000057ab9 */ /* 0x000fe20000000800 */
[----:B------:R-:W-:Y:S01]  /*0d30*/  LEA.HI R4, R13, R4, RZ, 0x5 ;  /* 0x000000040d047211 */ /* 0x000fe200078f28ff */
[----:B------:R-:W-:Y:S01]  /*0d40*/  IMAD R46, R46, UR5, RZ ;  /* 0x000000052e2e7c24 */ /* 0x000fe2000f8e02ff */
[----:B------:R-:W-:Y:S01]  /*0d50*/  LOP3.LUT R13, R15, 0x17, R14, 0x78, !PT ;  /* 0x000000170f0d7812 */ /* 0x000fe200078e780e */
[----:B------:R-:W-:Y:S01]  /*0d60*/  IMAD R48, R48, UR5, RZ ;  /* 0x0000000530307c24 */ /* 0x000fe2000f8e02ff */
[----:B------:R-:W-:Y:S01]  /*0d70*/  IADD3 R15, P1, R24, UR10, RZ ;  /* 0x0000000a180f7c10 */ /* 0x000fe2000ff3e0ff */
[----:B------:R-:W-:Y:S01]  /*0d80*/  IMAD.IADD R14, R17, 0x1, R26 ;  /* 0x00000001110e7824 */ /* 0x000fe200078e021a */
[----:B------:R-:W-:Y:S01]  /*0d90*/  IADD3 R43, P5, R25, UR8, RZ ;  /* 0x00000008192b7c10 */ /* 0x000fe2000ffbe0ff */
[----:B------:R-:W-:Y:S01]  /*0da0*/  IMAD.SHL.U32 R44, R3, 0x20, RZ ;  /* 0x00000020032c7824 */ /* 0x000fe200078e00ff */
[----:B------:R-:W-:-:S02]  /*0db0*/  SEL R6, R21, R6, !P0 ;  /* 0x0000000615067207 */ /* 0x000fc40004000000 */
[----:B------:R-:W-:Y:S02]  /*0dc0*/  CS2R R18, SRZ ;  /* 0x0000000000127805 */ /* 0x000fe4000001ff00 */
[----:B------:R-:W-:Y:S02]  /*0dd0*/  SEL R5, R21, R16, !P0 ;  /* 0x0000001015057207 */ /* 0x000fe40004000000 */
[----:B------:R-:W-:Y:S02]  /*0de0*/  CS2R R16, SRZ ;  /* 0x0000000000107805 */ /* 0x000fe4000001ff00 */
[----:B------:R-:W-:Y:S01]  /*0df0*/  LEA.HI.X.SX32 R26, R24, UR11, 0x1, P1 ;  /* 0x0000000b181a7c11 */ /* 0x000fe200088f0eff */
[----:B------:R-:W-:Y:S01]  /*0e00*/  IMAD R6, R6, UR5, RZ ;  /* 0x0000000506067c24 */ /* 0x000fe2000f8e02ff */
[----:B------:R-:W-:Y:S01]  /*0e10*/  SHF.R.S32.HI R3, RZ, 0x5, R4 ;  /* 0x00000005ff037819 */ /* 0x000fe20000011404 */
[----:B------:R-:W-:Y:S01]  /*0e20*/  IMAD R5, R5, UR5, RZ ;  /* 0x0000000505057c24 */ /* 0x000fe2000f8e02ff */
[----:B------:R-:W-:Y:S01]  /*0e30*/  LEA.HI.X.SX32 R25, R25, UR9, 0x1, P5 ;  /* 0x0000000919197c11 */ /* 0x000fe2000a8f0eff */
[----:B------:R-:W-:Y:S01]  /*0e40*/  ULDC UR5, c[0x0][0x230] ;  /* 0x00008c0000057ab9 */ /* 0x000fe20000000800 */
[----:B------:R-:W-:-:S02]  /*0e50*/  LOP3.LUT R45, R13, 0x8, RZ, 0x3c, !PT ;  /* 0x000000080d2d7812 */ /* 0x000fc400078e3cff */
[----:B------:R-:W-:Y:S02]  /*0e60*/  SHF.R.S32.HI R4, RZ, 0x1f, R46 ;  /* 0x0000001fff047819 */ /* 0x000fe4000001142e */
[----:B------:R-:W-:-:S07]  /*0e70*/  SHF.R.S32.HI R24, RZ, 0x1f, R48 ;  /* 0x0000001fff187819 */ /* 0x000fce0000011430 */
.L_x_1:
[----:B------:R-:W-:Y:S02]  /*0e80*/  SHF.R.U32.HI R36, RZ, 0x5, R0 ;  /* 0x00000005ff247819 */ /* 0x000fe40000011600 */
[----:B------:R-:W-:Y:S02]  /*0e90*/  LEA.HI R20, R0, 0x1c, RZ, 0x1b ;  /* 0x0000001c00147811 */ /* 0x000fe400078fd8ff */
[----:B------:R-:W-:Y:S02]  /*0ea0*/  SGXT.U32 R36, R36, 0x2 ;  /* 0x000000022424781a */ /* 0x000fe40000000000 */
[----:B------:R-:W-:Y:S02]  /*0eb0*/  ISETP.GE.AND P0, PT, R20, UR5, PT ;  /* 0x0000000514007c0c */ /* 0x000fe4000bf06270 */
[C---:B------:R-:W-:Y:S02]  /*0ec0*/  LOP3.LUT R22, R36.reuse, 0xc, RZ, 0xfc, !PT ;  /* 0x0000000c24167812 */ /* 0x040fe400078efcff */
[----:B------:R-:W-:-:S02]  /*0ed0*/  ISETP.GE.AND P2, PT, R36, UR5, PT ;  /* 0x0000000524007c0c */ /* 0x000fc4000bf46270 */
[C---:B------:R-:W-:Y:S02]  /*0ee0*/  LOP3.LUT R20, R36.reuse, 0x4, RZ, 0xfc, !PT ;  /* 0x0000000424147812 */ /* 0x040fe400078efcff */
[----:B------:R-:W-:Y:S02]  /*0ef0*/  LOP3.LUT R21, R36, 0x8, RZ, 0xfc, !PT ;  /* 0x0000000824157812 */ /* 0x000fe400078efcff */
[----:B------:R-:W-:Y:S02]  /*0f00*/  ISETP.GE.AND P1, PT, R22, UR5, PT ;  /* 0x0000000516007c0c */ /* 0x000fe4000bf26270 */
[-C--:B------:R-:W-:Y:S02]  /*0f10*/  IADD3 R30, P6, R39, R15.reuse, RZ ;  /* 0x0000000f271e7210 */ /* 0x080fe40007fde0ff */
[----:B------:R-:W-:Y:S02]  /*0f20*/  ISETP.GE.AND P4, PT, R20, UR5, PT ;  /* 0x0000000514007c0c */ /* 0x000fe4000bf86270 */
[----:B------:R-:W-:-:S02]  /*0f30*/  IADD3 R22, P3, R41, R15, RZ ;  /* 0x0000000f29167210 */ /* 0x000fc40007f7e0ff */
[----:B------:R-:W-:Y:S02]  /*0f40*/  LOP3.LUT R20, R36, 0x10, RZ, 0xfc, !PT ;  /* 0x0000001024147812 */ /* 0x000fe400078efcff */
[----:B------:R-:W-:Y:S02]  /*0f50*/  ISETP.GE.AND P5, PT, R21, UR5, PT ;  /* 0x0000000515007c0c */ /* 0x000fe4000bfa6270 */
[----:B------:R-:W-:Y:S02]  /*0f60*/  PRMT R47, RZ, 0x7610, R47 ;  /* 0x00007610ff2f7816 */ /* 0x000fe4000000002f */
[-C--:B------:R-:W-:Y:S02]  /*0f70*/  LEA.HI.X.SX32 R31, R39, R26.reuse, 0x1, P6 ;  /* 0x0000001a271f7211 */ /* 0x080fe400030f0eff */
[----:B------:R-:W-:Y:S02]  /*0f80*/  LEA.HI.X.SX32 R23, R41, R26, 0x1, P3 ;  /* 0x0000001a29177211 */ /* 0x000fe400018f0eff */
[----:B------:R-:W-:Y:S01]  /*0f90*/  ISETP.GE.AND P3, PT, R20, UR5, PT ;  /* 0x0000000514007c0c */ /* 0x000fe2000bf66270 */
[----:B------:R-:W2:Y:S01]  /*0fa0*/  @!P2 LDG.E.U8 R47, desc[UR6][R30.64] ;  /* 0x000000061e2fa981 */ /* 0x000ea2000c1e1100 */
[----:B------:R-:W-:-:S02]  /*0fb0*/  LOP3.LUT R21, R36, 0x14, RZ, 0xfc, !PT ;  /* 0x0000001424157812 */ /* 0x000fc400078efcff */
[CC--:B------:R-:W-:Y:S02]  /*0fc0*/  IADD3 R20, P6, R38.reuse, R15.reuse, RZ ;  /* 0x0000000f26147210 */ /* 0x0c0fe40007fde0ff */
[----:B------:R-:W-:Y:S02]  /*0fd0*/  PRMT R52, RZ, 0x7610, R52 ;  /* 0x00007610ff347816 */ /* 0x000fe40000000034 */
[----:B------:R-:W-:Y:S02]  /*0fe0*/  ISETP.GE.AND P2, PT, R21, UR5, PT ;  /* 0x0000000515007c0c */ /* 0x000fe4000bf46270 */
[----:B------:R-:W-:Y:S02]  /*0ff0*/  PRMT R49, RZ, 0x7610, R49 ;  /* 0x00007610ff317816 */ /* 0x000fe40000000031 */
[----:B------:R-:W-:Y:S01]  /*1000*/  LEA.HI.X.SX32 R21, R38, R26, 0x1, P6 ;  /* 0x0000001a26157211 */ /* 0x000fe200030f0eff */
[----:B------:R0:W3:Y:S01]  /*1010*/  @!P4 LDG.E.U8 R52, desc[UR6][R22.64] ;  /* 0x000000061634c981 */ /* 0x0000e2000c1e1100 */
[----:B------:R-:W-:-:S02]  /*1020*/  IADD3 R50, P4, R34, R15, RZ ;  /* 0x0000000f22327210 */ /* 0x000fc40007f9e0ff */
[----:B------:R-:W-:Y:S01]  /*1030*/  LOP3.LUT R37, R36, 0x18, RZ, 0xfc, !PT ;  /* 0x0000001824257812 */ /* 0x000fe200078efcff */
[----:B------:R1:W4:Y:S01]  /*1040*/  @!P5 LDG.E.U8 R49, desc[UR6][R20.64] ;  /* 0x000000061431d981 */ /* 0x000322000c1e1100 */
[----:B------:R-:W-:Y:S02]  /*1050*/  IADD3 R36, P5, R33, R15, RZ ;  /* 0x0000000f21247210 */ /* 0x000fe40007fbe0ff */
[----:B------:R-:W-:Y:S02]  /*1060*/  LEA.HI.X.SX32 R51, R34, R26, 0x1, P4 ;  /* 0x0000001a22337211 */ /* 0x000fe400020f0eff */
[----:B------:R-:W-:Y:S02]  /*1070*/  PRMT R53, RZ, 0x7610, R53 ;  /* 0x00007610ff357816 */ /* 0x000fe40000000035 */
[----:B------:R-:W-:Y:S02]  /*1080*/  ISETP.GE.AND P4, PT, R37, UR5, PT ;  /* 0x0000000525007c0c */ /* 0x000fe4000bf86270 */
[----:B------:R-:W-:-:S02]  /*1090*/  PRMT R56, RZ, 0x7610, R56 ;  /* 0x00007610ff387816 */ /* 0x000fc40000000038 */
[-C--:B------:R-:W-:Y:S01]  /*10a0*/  LEA.HI.X.SX32 R37, R33, R26.reuse, 0x1, P5 ;  /* 0x0000001a21257211 */ /* 0x080fe200028f0eff */
[----:B------:R-:W5:Y:S01]  /*10b0*/  @!P3 LDG.E.U8 R53, desc[UR6][R50.64] ;  /* 0x000000063235b981 */ /* 0x000f62000c1e1100 */
[-C--:B0-----:R-:W-:Y:S02]  /*10c0*/  IADD3 R22, P3, R32, R15.reuse, RZ ;  /* 0x0000000f20167210 */ /* 0x081fe40007f7e0ff */
[-C--:B------:R-:W-:Y:S01]  /*10d0*/  IADD3 R30, P5, R35, R15.reuse, RZ ;  /* 0x0000000f231e7210 */ /* 0x080fe20007fbe0ff */
[----:B------:R0:W4:Y:S01]  /*10e0*/  @!P2 LDG.E.U8 R56, desc[UR6][R36.64] ;  /* 0x000000062438a981 */ /* 0x000122000c1e1100 */
[----:B-1----:R-:W-:Y:S02]  /*10f0*/  IADD3 R20, P2, R40, R15, RZ ;  /* 0x0000000f28147210 */ /* 0x002fe40007f5e0ff */
[----:B------:R-:W-:Y:S02]  /*1100*/  PRMT R55, RZ, 0x7610, R55 ;  /* 0x00007610ff377816 */ /* 0x000fe40000000037 */
[----:B------:R-:W-:-:S02]  /*1110*/  LEA.HI.X.SX32 R23, R32, R26, 0x1, P3 ;  /* 0x0000001a20177211 */ /* 0x000fc400018f0eff */
[----:B------:R-:W-:Y:S02]  /*1120*/  PRMT R54, RZ, 0x7610, R54 ;  /* 0x00007610ff367816 */ /* 0x000fe40000000036 */
[----:B------:R-:W-:Y:S01]  /*1130*/  PRMT R58, RZ, 0x7610, R58 ;  /* 0x00007610ff3a7816 */ /* 0x000fe2000000003a */
[----:B------:R-:W4:Y:S01]  /*1140*/  @!P4 LDG.E.U8 R55, desc[UR6][R22.64] ;  /* 0x000000061637c981 */ /* 0x000f22000c1e1100 */
[-C--:B------:R-:W-:Y:S02]  /*1150*/  LEA.HI.X.SX32 R31, R35, R26.reuse, 0x1, P5 ;  /* 0x0000001a231f7211 */ /* 0x080fe400028f0eff */
[----:B------:R-:W-:-:S03]  /*1160*/  LEA.HI.X.SX32 R21, R40, R26, 0x1, P2 ;  /* 0x0000001a28157211 */ /* 0x000fc600010f0eff */
[----:B------:R-:W4:Y:S04]  /*1170*/  @!P1 LDG.E.U8 R54, desc[UR6][R30.64] ;  /* 0x000000061e369981 */ /* 0x000f28000c1e1100 */
[----:B------:R1:W4:Y:S01]  /*1180*/  @!P0 LDG.E.U8 R58, desc[UR6][R20.64] ;  /* 0x00000006143a8981 */ /* 0x000322000c1e1100 */
[----:B------:R-:W-:Y:S01]  /*1190*/  LOP3.LUT R60, R0, 0x7f, RZ, 0xc0, !PT ;  /* 0x0000007f003c7812 */ /* 0x000fe200078ec0ff */
[----:B------:R-:W-:Y:S01]  /*11a0*/  BAR.SYNC.DEFER_BLOCKING 0x0 ;  /* 0x0000000000007b1d */ /* 0x000fe20000010000 */
[-C--:B------:R-:W-:Y:S02]  /*11b0*/  IADD3 RZ, P0, R48, R43.reuse, RZ ;  /* 0x0000002b30ff7210 */ /* 0x080fe40007f1e0ff */
[----:B------:R-:W-:Y:S02]  /*11c0*/  ISETP.GE.AND P1, PT, R2, UR5, PT ;  /* 0x0000000502007c0c */ /* 0x000fe4000bf26270 */
[----:B0-----:R-:W-:Y:S01]  /*11d0*/  IADD3 R36, P2, R5, R43, RZ ;  /* 0x0000002b05247210 */ /* 0x001fe20007f5e0ff */
[----:B-1----:R-:W-:Y:S01]  /*11e0*/  IMAD.X R21, R24, 0x1, R25, P0 ;  /* 0x0000000118157824 */ /* 0x002fe200000e0619 */
[----:B------:R-:W-:-:S02]  /*11f0*/  SHF.R.S32.HI R30, RZ, 0x1f, R5 ;  /* 0x0000001fff1e7819 */ /* 0x000fc40000011405 */
[-C--:B------:R-:W-:Y:S02]  /*1200*/  IADD3 R50, P3, R46, R43.reuse, RZ ;  /* 0x0000002b2e327210 */ /* 0x080fe40007f7e0ff */
[----:B------:R-:W-:Y:S01]  /*1210*/  SHF.R.S32.HI R22, RZ, 0x1f, R6 ;  /* 0x0000001fff167819 */ /* 0x000fe20000011406 */
[----:B------:R-:W-:Y:S01]  /*1220*/  IMAD.IADD R20, R48, 0x1, R43 ;  /* 0x0000000130147824 */ /* 0x000fe200078e022b */
[----:B------:R-:W-:Y:S01]  /*1230*/  PRMT R59, RZ, 0x7610, R59 ;  /* 0x00007610ff3b7816 */ /* 0x000fe2000000003b */
[----:B------:R-:W-:Y:S01]  /*1240*/  IMAD.X R37, R30, 0x1, R25, P2 ;  /* 0x000000011e257824 */ /* 0x000fe200010e0619 */
[----:B------:R-:W-:Y:S01]  /*1250*/  PRMT R57, RZ, 0x7610, R57 ;  /* 0x00007610ff397816 */ /* 0x000fe20000000039 */
[----:B------:R-:W-:Y:S01]  /*1260*/  IMAD.X R51, R4, 0x1, R25, P3 ;  /* 0x0000000104337824 */ /* 0x000fe200018e0619 */
[----:B------:R-:W-:Y:S02]  /*1270*/  PRMT R61, RZ, 0x7610, R61 ;  /* 0x00007610ff3d7816 */ /* 0x000fe4000000003d */
[----:B------:R-:W-:Y:S01]  /*1280*/  PRMT R31, RZ, 0x7610, R31 ;  /* 0x00007610ff1f7816 */ /* 0x000fe2000000001f */
[----:B--2---:R-:W-:Y:S04]  /*1290*/  STS.U8 [R60+UR4], R47 ;  /* 0x0000002f3c007988 */ /* 0x004fe80008000004 */
[----:B-----5:R-:W-:Y:S04]  /*12a0*/  STS.U8 [R60+UR4+0x200], R53 ;  /* 0x000200353c007988 */ /* 0x020fe80008000004 */
[----:B---3--:R-:W-:Y:S04]  /*12b0*/  STS.U8 [R27+UR4+0x80], R52 ;  /* 0x000080341b007988 */ /* 0x008fe80008000004 */
[----:B----4-:R-:W-:Y:S04]  /*12c0*/  STS.U8 [R27+UR4+0x280], R56 ;  /* 0x000280381b007988 */ /* 0x010fe80008000004 */
[----:B------:R-:W-:Y:S04]  /*12d0*/  STS.U8 [R28+UR4+0x100], R49 ;  /* 0x000100311c007988 */ /* 0x000fe80008000004 */
[----:B------:R-:W-:Y:S04]  /*12e0*/  STS.U8 [R28+UR4+0x300], R55 ;  /* 0x000300371c007988 */ /* 0x000fe80008000004 */
[----:B------:R0:W-:Y:S04]  /*12f0*/  STS.U8 [R29+UR4+0x180], R54 ;  /* 0x000180361d007988 */ /* 0x0001e80008000004 */
[----:B------:R-:W-:Y:S01]  /*1300*/  STS.U8 [R29+UR4+0x380], R58 ;  /* 0x0003803a1d007988 */ /* 0x000fe20008000004 */
[----:B------:R-:W-:Y:S01]  /*1310*/  BAR.SYNC.DEFER_BLOCKING 0x0 ;  /* 0x0000000000007b1d */ /* 0x000fe20000010000 */
[----:B0-----:R-:W-:-:S05]  /*1320*/  IADD3 R54, P0, R6, R43, RZ ;  /* 0x0000002b06367210 */ /* 0x001fca0007f1e0ff */
[----:B------:R-:W-:Y:S01]  /*1330*/  IMAD.X R55, R22, 0x1, R25, P0 ;  /* 0x0000000116377824 */ /* 0x000fe200000e0619 */
[----:B------:R0:W2:Y:S04]  /*1340*/  @!P1 LDG.E.U8 R59, desc[UR6][R20.64] ;  /* 0x00000006143b9981 */ /* 0x0000a8000c1e1100 */
[----:B------:R-:W3:Y:S04]  /*1350*/  @!P1 LDG.E.U8 R57, desc[UR6][R36.64] ;  /* 0x0000000624399981 */ /* 0x000ee8000c1e1100 */
[----:B------:R1:W4:Y:S04]  /*1360*/  @!P1 LDG.E.U8 R61, desc[UR6][R50.64] ;  /* 0x00000006323d9981 */ /* 0x000328000c1e1100 */
[----:B------:R5:W4:Y:S04]  /*1370*/  @!P1 LDG.E.U8 R31, desc[UR6][R54.64] ;  /* 0x00000006361f9981 */ /* 0x000b28000c1e1100 */
[----:B0-----:R-:W-:Y:S04]  /*1380*/  LDS.U8 R20, [R13+UR4] ;  /* 0x000000040d147984 */ /* 0x001fe80008000000 */
[----:B------:R-:W0:Y:S04]  /*1390*/  LDS.U8 R21, [R13+UR4+0x20] ;  /* 0x000020040d157984 */ /* 0x000e280008000000 */
[----:B------:R-:W-:Y:S04]  /*13a0*/  LDS.U8 R47, [R13+UR4+0x40] ;  /* 0x000040040d2f7984 */ /* 0x000fe80008000000 */
[----:B-1----:R-:W-:Y:S04]  /*13b0*/  LDS.U8 R50, [R13+UR4+0x60] ;  /* 0x000060040d327984 */ /* 0x002fe80008000000 */
[----:B------:R-:W-:Y:S04]  /*13c0*/  LDS.U8 R22, [R13+UR4+0x200] ;  /* 0x000200040d167984 */ /* 0x000fe80008000000 */
[----:B------:R-:W1:Y:S04]  /*13d0*/  LDS.U8 R23, [R13+UR4+0x220] ;  /* 0x000220040d177984 */ /* 0x000e680008000000 */
[----:B------:R-:W-:Y:S04]  /*13e0*/  LDS.U8 R49, [R13+UR4+0x240] ;  /* 0x000240040d317984 */ /* 0x000fe80008000000 */
[----:B------:R-:W-:Y:S04]  /*13f0*/  LDS.U8 R52, [R13+UR4+0x260] ;  /* 0x000260040d347984 */ /* 0x000fe80008000000 */
[----:B------:R-:W-:Y:S04]  /*1400*/  LDS.U8 R36, [R45+UR4] ;  /* 0x000000042d247984 */ /* 0x000fe80008000000 */
[----:B------:R-:W1:Y:S04]  /*1410*/  LDS.U8 R37, [R45+UR4+0x20] ;  /* 0x000020042d257984 */ /* 0x000e680008000000 */
[----:B------:R-:W-:Y:S04]  /*1420*/  LDS.U8 R51, [R45+UR4+0x40] ;  /* 0x000040042d337984 */ /* 0x000fe80008000000 */
[----:B-----5:R-:W-:Y:S04]  /*1430*/  LDS.U8 R54, [R45+UR4+0x60] ;  /* 0x000060042d367984 */ /* 0x020fe80008000000 */
[----:B------:R-:W-:Y:S04]  /*1440*/  LDS.U8 R55, [R45+UR4+0x200] ;  /* 0x000200042d377984 */ /* 0x000fe80008000000 */
[----:B------:R-:W5:Y:S04]  /*1450*/  LDS.U8 R58, [R45+UR4+0x220] ;  /* 0x000220042d3a7984 */ /* 0x000f680008000000 */
[----:B------:R-:W-:Y:S04]  /*1460*/  LDS.U8 R53, [R45+UR4+0x240] ;  /* 0x000240042d357984 */ /* 0x000fe80008000000 */
[----:B------:R-:W-:Y:S01]  /*1470*/  LDS.U8 R56, [R45+UR4+0x260] ;  /* 0x000260042d387984 */ /* 0x000fe20008000000 */
[----:B------:R-:W-:Y:S01]  /*1480*/  BAR.SYNC.DEFER_BLOCKING 0x0 ;  /* 0x0000000000007b1d */ /* 0x000fe20000010000 */
[----:B0-----:R-:W-:-:S02]  /*1490*/  IMAD R20, R21, 0x100, R20 ;  /* 0x0000010015147824 */ /* 0x001fc400078e0214 */
[----:B-1----:R-:W-:-:S03]  /*14a0*/  IMAD R22, R23, 0x100, R22 ;  /* 0x0000010017167824 */ /* 0x002fc600078e0216 */
[----:B------:R-:W-:Y:S01]  /*14b0*/  F2FP.F16.E4M3.UNPACK_B R20, R20 ;  /* 0x00000014ff14723e */ /* 0x000fe200020006ff */
[----:B------:R-:W-:Y:S01]  /*14c0*/  IMAD R21, R37, 0x100, R36 ;  /* 0x0000010025157824 */ /* 0x000fe200078e0224 */
[----:B------:R-:W-:-:S04]  /*14d0*/  F2FP.F16.E4M3.UNPACK_B R22, R22 ;  /* 0x00000016ff16723e */ /* 0x000fc800020006ff */
[----:B------:R-:W-:Y:S01]  /*14e0*/  F2FP.F16.E4M3.UNPACK_B R21, R21 ;  /* 0x00000015ff15723e */ /* 0x000fe200020006ff */
[----:B-----5:R-:W-:-:S05]  /*14f0*/  IMAD R23, R58, 0x100, R55 ;  /* 0x000001003a177824 */ /* 0x020fca00078e0237 */
[----:B------:R-:W-:Y:S01]  /*1500*/  F2FP.F16.E4M3.UNPACK_B R23, R23 ;  /* 0x00000017ff17723e */ /* 0x000fe200020006ff */
[----:B------:R-:W-:-:S05]  /*1510*/  VIADD R3, R3, 0xffffffff ;  /* 0xffffffff03037836 */ /* 0x000fca0000000000 */
[----:B------:R-:W-:Y:S01]  /*1520*/  ISETP.NE.U32.AND P0, PT, R3, RZ, PT ;  /* 0x000000ff0300720c */ /* 0x000fe20003f05070 */
[----:B------:R-:W-:Y:S01]  /*1530*/  UIADD3 UR5, UR5, -0x20, URZ ;  /* 0xffffffe005057890 */ /* 0x000fe2000fffe03f */
[----:B------:R-:W-:Y:S02]  /*1540*/  IADD3 R43, P1, R44, R43, RZ ;  /* 0x0000002b2c2b7210 */ /* 0x000fe40007f3e0ff */
[----:B------:R-:W-:Y:S02]  /*1550*/  IADD3 R15, P2, R42, R15, RZ ;  /* 0x0000000f2a0f7210 */ /* 0x000fe40007f5e0ff */
[----:B------:R-:W-:Y:S02]  /*1560*/  LEA.HI.X.SX32 R25, R44, R25, 0x1, P1 ;  /* 0x000000192c197211 */ /* 0x000fe400008f0eff */
[----:B------:R-:W-:Y:S01]  /*1570*/  LEA.HI.X.SX32 R26, R42, R26, 0x1, P2 ;  /* 0x0000001a2a1a7211 */ /* 0x000fe200010f0eff */
[----:B--2---:R-:W-:Y:S04]  /*1580*/  STS.U8 [R60+UR4], R59 ;  /* 0x0000003b3c007988 */ /* 0x004fe80008000004 */
[----:B---3--:R-:W-:Y:S04]  /*1590*/  STS.U8 [R60+UR4+0x100], R57 ;  /* 0x000100393c007988 */ /* 0x008fe80008000004 */
[----:B----4-:R-:W-:Y:S04]  /*15a0*/  STS.U8 [R28+UR4+0x80], R61 ;  /* 0x0000803d1c007988 */ /* 0x010fe80008000004 */
[----:B------:R-:W-:Y:S01]  /*15b0*/  STS.U8 [R28+UR4+0x180], R31 ;  /* 0x0001801f1c007988 */ /* 0x000fe20008000004 */
[----:B------:R-:W-:Y:S06]  /*15c0*/  BAR.SYNC.DEFER_BLOCKING 0x0 ;  /* 0x0000000000007b1d */ /* 0x000fec0000010000 */
[----:B------:R-:W0:Y:S02]  /*15d0*/  LDSM.16.M88.2 R30, [R14] ;  /* 0x000000000e1e783b */ /* 0x000e240000000100 */
[----:B0-----:R-:W-:-:S02]  /*15e0*/  F2FP.F16.E4M3.UNPACK_B R36, R30 ;  /* 0x0000001eff24723e */ /* 0x001fc400020006ff */
[----:B------:R-:W-:-:S07]  /*15f0*/  F2FP.F16.E4M3.UNPACK_B R37, R31 ;  /* 0x0000001fff25723e */ /* 0x000fce00020006ff */
[----:B------:R-:W-:Y:S01]  /*1600*/  HMMA.16816.F32 R16, R20, R36, R16 ;  /* 0x000000241410723c */ /* 0x000fe20000001810 */
[----:B------:R-:W-:-:S06]  /*1610*/  F2FP.F16.E4M3.UNPACK_B R30, R30.H1 ;  /* 0x0000001eff1e723e */ /* 0x000fcc00030006ff */
[----:B------:R-:W-:Y:S02]  /*1620*/  IMAD R20, R50, 0x100, R47 ;  /* 0x0000010032147824 */ /* 0x000fe400078e022f */
[----:B------:R-:W-:Y:S02]  /*1630*/  IMAD R22, R52, 0x100, R49 ;  /* 0x0000010034167824 */ /* 0x000fe400078e0231 */
[----:B------:R-:W-:Y:S02]  /*1640*/  IMAD R21, R54, 0x100, R51 ;  /* 0x0000010036157824 */ /* 0x000fe400078e0233 */
[----:B------:R-:W-:Y:S01]  /*1650*/  IMAD R23, R56, 0x100, R53 ;  /* 0x0000010038177824 */ /* 0x000fe200078e0235 */
[----:B------:R-:W-:Y:S02]  /*1660*/  F2FP.F16.E4M3.UNPACK_B R20, R20 ;  /* 0x00000014ff14723e */ /* 0x000fe400020006ff */
[----:B------:R-:W-:Y:S02]  /*1670*/  F2FP.F16.E4M3.UNPACK_B R22, R22 ;  /* 0x00000016ff16723e */ /* 0x000fe400020006ff */
[----:B------:R-:W-:-:S02]  /*1680*/  F2FP.F16.E4M3.UNPACK_B R21, R21 ;  /* 0x00000015ff15723e */ /* 0x000fc400020006ff */
[----:B------:R-:W-:Y:S02]  /*1690*/  F2FP.F16.E4M3.UNPACK_B R23, R23 ;  /* 0x00000017ff17723e */ /* 0x000fe400020006ff */
[----:B------:R-:W-:-:S07]  /*16a0*/  F2FP.F16.E4M3.UNPACK_B R31, R31.H1 ;  /* 0x0000001fff1f723e */ /* 0x000fce00030006ff */
[----:B------:R-:W-:Y:S01]  /*16b0*/  HMMA.16816.F32 R16, R20, R30, R16 ;  /* 0x0000001e1410723c */ /* 0x000fe20000001810 */
[----:B------:R-:W-:-:S08]  /*16c0*/  NOP ;  /* 0x0000000000007918 */ /* 0x000fd00000000000 */
[----:B------:R-:W-:-:S15]  /*16d0*/  @P0 BRA `(.L_x_1) ;  /* 0xfffffff400e80947 */ /* 0x000fde000383ffff */
.L_x_0:
[----:B------:R-:W-:Y:S01]  /*16e0*/  IMAD.SHL.U32 R3, R0, 0x10, RZ ;  /* 0x0000001000037824 */ /* 0x000fe200078e00ff */
[----:B------:R-:W-:Y:S01]  /*16f0*/  BAR.SYNC.DEFER_BLOCKING 0x0 ;  /* 0x0000000000007b1d */ /* 0x000fe20000010000 */
[--C-:B------:R-:W-:Y:S02]  /*1700*/  SHF.R.S32.HI R4, RZ, 0x6, R0.reuse ;  /* 0x00000006ff047819 */ /* 0x100fe40000011400 */
[----:B------:R-:W-:Y:S02]  /*1710*/  F2FP.SATFINITE.E4M3.F32.PACK_AB_MERGE_C R16, R17, R16, RZ ;  /* 0x000000101110723e */ /* 0x000fe400048070ff */
[----:B------:R-:W-:Y:S01]  /*1720*/  LOP3.LUT R5, R3, 0x180, RZ, 0xc0, !PT ;  /* 0x0000018003057812 */ /* 0x000fe200078ec0ff */
[----:B------:R-:W-:Y:S01]  /*1730*/  ULDC.64 UR10, c[0x0][0x228] ;  /* 0x00008a00000a7ab9 */ /* 0x000fe20000000a00 */
[----:B------:R-:W-:Y:S01]  /*1740*/  SGXT R3, R4, 0x1 ;  /* 0x000000010403781a */ /* 0x000fe20000000200 */
[----:B------:R-:W-:Y:S01]  /*1750*/  ULDC UR5, c[0x0][0x244] ;  /* 0x0000910000057ab9 */ /* 0x000fe20000000800 */
[--C-:B------:R-:W-:Y:S01]  /*1760*/  LOP3.LUT R4, R7, 0x1c, R0.reuse, 0xf8, !PT ;  /* 0x0000001c07047812 */ /* 0x100fe200078ef800 */
[----:B------:R-:W-:Y:S01]  /*1770*/  IMAD R6, R2, 0x4, R5 ;  /* 0x0000000402067824 */ /* 0x000fe200078e0205 */
[----:B------:R-:W-:Y:S01]  /*1780*/  LOP3.LUT R2, R0, 0x20, RZ, 0xc0, !PT ;  /* 0x0000002000027812 */ /* 0x000fe200078ec0ff */
[----:B------:R-:W-:Y:S01]  /*1790*/  ULDC.64 UR8, c[0x0][0x220] ;  /* 0x0000880000087ab9 */ /* 0x000fe20000000a00 */
[----:B------:R-:W-:-:S02]  /*17a0*/  SHF.R.U32.HI R5, RZ, 0x5, R0 ;  /* 0x00000005ff057819 */ /* 0x000fc40000011600 */
[----:B------:R-:W-:Y:S02]  /*17b0*/  LOP3.LUT R0, R0, 0x40, RZ, 0xc0, !PT ;  /* 0x0000004000007812 */ /* 0x000fe400078ec0ff */
[----:B------:R-:W-:Y:S02]  /*17c0*/  LOP3.LUT R3, R4, 0x140, R3, 0x78, !PT ;  /* 0x0000014004037812 */ /* 0x000fe400078e7803 */
[----:B------:R-:W-:Y:S02]  /*17d0*/  SHF.R.U32.HI R2, RZ, 0x4, R2 ;  /* 0x00000004ff027819 */ /* 0x000fe40000011602 */
[----:B------:R-:W-:Y:S02]  /*17e0*/  SGXT.U32 R4, R5, 0x1 ;  /* 0x000000010504781a */ /* 0x000fe40000000000 */
[----:B------:R-:W-:Y:S02]  /*17f0*/  SHF.R.U32.HI R5, RZ, 0x1, R0 ;  /* 0x00000001ff057819 */ /* 0x000fe40000011600 */
[----:B------:R-:W-:-:S02]  /*1800*/  LOP3.LUT R3, R3, R2, RZ, 0xfc, !PT ;  /* 0x0000000203037212 */ /* 0x000fc400078efcff */
[----:B------:R-:W-:Y:S02]  /*1810*/  LOP3.LUT R4, R4, R6, R5, 0xf6, !PT ;  /* 0x0000000604047212 */ /* 0x000fe400078ef605 */
[----:B------:R-:W-:Y:S01]  /*1820*/  F2FP.SATFINITE.E4M3.F32.PACK_AB_MERGE_C R18, R19, R18, RZ ;  /* 0x000000121312723e */ /* 0x000fe200048070ff */
[----:B------:R0:W-:Y:S01]  /*1830*/  STS.U16 [R3+UR4], R16 ;  /* 0x0000001003007988 */ /* 0x0001e20008000404 */
[----:B------:R-:W-:Y:S02]  /*1840*/  LOP3.LUT R5, R3, 0x20, RZ, 0x3c, !PT ;  /* 0x0000002003057812 */ /* 0x000fe400078e3cff */
[----:B------:R-:W-:Y:S02]  /*1850*/  LOP3.LUT R13, R4, 0x40, RZ, 0x3c, !PT ;  /* 0x00000040040d7812 */ /* 0x000fe400078e3cff */
[C---:B------:R-:W-:Y:S01]  /*1860*/  ISETP.GE.AND P0, PT, R12.reuse, UR10, PT ;  /* 0x0000000a0c007c0c */ /* 0x040fe2000bf06270 */
[----:B------:R-:W-:Y:S01]  /*1870*/  STS.U16 [R5+UR4+0x80], R18 ;  /* 0x0000801205007988 */ /* 0x000fe20008000404 */
[----:B------:R-:W-:Y:S01]  /*1880*/  IMAD R12, R12, UR5, RZ ;  /* 0x000000050c0c7c24 */ /* 0x000fe2000f8e02ff */
[----:B------:R-:W-:Y:S01]  /*1890*/  ULDC UR5, c[0x0][0x248] ;  /* 0x0000920000057ab9 */ /* 0x000fe20000000800 */
[----:B------:R-:W-:Y:S01]  /*18a0*/  BAR.SYNC.DEFER_BLOCKING 0x0 ;  /* 0x0000000000007b1d */ /* 0x000fe20000010000 */
[C---:B------:R-:W-:Y:S01]  /*18b0*/  ISETP.LT.AND P2, PT, R8.reuse, UR11, !P0 ;  /* 0x0000000b08007c0c */ /* 0x040fe2000c741270 */
[----:B------:R-:W-:Y:S01]  /*18c0*/  IMAD R8, R8, UR5, RZ ;  /* 0x0000000508087c24 */ /* 0x000fe2000f8e02ff */
[----:B------:R-:W-:Y:S01]  /*18d0*/  IADD3 R14, P3, R12, UR8, RZ ;  /* 0x000000080c0e7c10 */ /* 0x000fe2000ff7e0ff */
[----:B------:R-:W-:Y:S01]  /*18e0*/  IMAD R0, R10, UR5, RZ ;  /* 0x000000050a007c24 */ /* 0x000fe2000f8e02ff */
[C---:B------:R-:W-:Y:S01]  /*18f0*/  ISETP.LT.AND P1, PT, R9.reuse, UR11, !P0 ;  /* 0x0000000b09007c0c */ /* 0x040fe2000c721270 */
[----:B------:R-:W-:Y:S01]  /*1900*/  IMAD R9, R9, UR5, RZ ;  /* 0x0000000509097c24 */ /* 0x000fe2000f8e02ff */
[----:B------:R-:W-:-:S02]  /*1910*/  LEA.HI.X.SX32 R12, R12, UR9, 0x1, P3 ;  /* 0x000000090c0c7c11 */ /* 0x000fc400098f0eff */
[----:B------:R-:W-:Y:S02]  /*1920*/  ISETP.LT.AND P3, PT, R10, UR11, !P0 ;  /* 0x0000000b0a007c0c */ /* 0x000fe4000c761270 */
[C---:B------:R-:W-:Y:S01]  /*1930*/  ISETP.LT.AND P0, PT, R11.reuse, UR11, !P0 ;  /* 0x0000000b0b007c0c */ /* 0x040fe2000c701270 */
[----:B------:R-:W-:Y:S01]  /*1940*/  IMAD R11, R11, UR5, RZ ;  /* 0x000000050b0b7c24 */ /* 0x000fe2000f8e02ff */
[-C--:B------:R-:W-:Y:S02]  /*1950*/  IADD3 R2, P5, R8, R14.reuse, RZ ;  /* 0x0000000e08027210 */ /* 0x080fe40007fbe0ff */
[----:B------:R-:W-:Y:S02]  /*1960*/  IADD3 R6, P4, R0, R14, RZ ;  /* 0x0000000e00067210 */ /* 0x000fe40007f9e0ff */
[-C--:B0-----:R-:W-:Y:S02]  /*1970*/  LEA.HI.X.SX32 R3, R8, R12.reuse, 0x1, P5 ;  /* 0x0000000c08037211 */ /* 0x081fe400028f0eff */
[----:B------:R-:W-:Y:S01]  /*1980*/  LEA.HI.X.SX32 R7, R0, R12, 0x1, P4 ;  /* 0x0000000c00077211 */ /* 0x000fe200020f0eff */
[----:B------:R-:W0:Y:S04]  /*1990*/  LDS.U8 R15, [R4+UR4] ;  /* 0x00000004040f7984 */ /* 0x000e280008000000 */
[----:B------:R-:W1:Y:S04]  /*19a0*/  LDS.U8 R17, [R13+UR4] ;  /* 0x000000040d117984 */ /* 0x000e680008000000 */
[----:B------:R2:W3:Y:S02]  /*19b0*/  LDS.U8 R19, [R4+UR4+0x2] ;  /* 0x0000020404137984 */ /* 0x0004e40008000000 */
[----:B--2---:R-:W-:-:S04]  /*19c0*/  IADD3 R4, P6, R9, R14, RZ ;  /* 0x0000000e09047210 */ /* 0x004fc80007fde0ff */
[----:B------:R-:W-:Y:S01]  /*19d0*/  LEA.HI.X.SX32 R5, R9, R12, 0x1, P6 ;  /* 0x0000000c09057211 */ /* 0x000fe200030f0eff */
[----:B0-----:R0:W-:Y:S04]  /*19e0*/  @P2 STG.E.U8 desc[UR6][R2.64], R15 ;  /* 0x0000000f02002986 */ /* 0x0011e8000c101106 */
[----:B-1----:R0:W-:Y:S04]  /*19f0*/  @P1 STG.E.U8 desc[UR6][R4.64], R17 ;  /* 0x0000001104001986 */ /* 0x0021e8000c101106 */
[----:B---3--:R0:W-:Y:S01]  /*1a00*/  @P3 STG.E.U8 desc[UR6][R6.64], R19 ;  /* 0x0000001306003986 */ /* 0x0081e2000c101106 */
[----:B------:R-:W-:Y:S05]  /*1a10*/  @!P0 EXIT ;  /* 0x000000000000894d */ /* 0x000fea0003800000 */
[----:B------:R-:W1:Y:S01]  /*1a20*/  LDS.U8 R13, [R13+UR4+0x2] ;  /* 0x000002040d0d7984 */ /* 0x000e620008000000 */
[----:B0-----:R-:W-:-:S04]  /*1a30*/  IADD3 R2, P0, R11, R14, RZ ;  /* 0x0000000e0b027210 */ /* 0x001fc80007f1e0ff */
[----:B------:R-:W-:-:S05]  /*1a40*/  LEA.HI.X.SX32 R3, R11, R12, 0x1, P0 ;  /* 0x0000000c0b037211 */ /* 0x000fca00000f0eff */
[----:B-1----:R-:W-:Y:S01]  /*1a50*/  STG.E.U8 desc[UR6][R2.64], R13 ;  /* 0x0000000d02007986 */ /* 0x002fe2000c101106 */
[----:B------:R-:W-:Y:S05]  /*1a60*/  EXIT ;  /* 0x000000000000794d */ /* 0x000fea0003800000 */
.L_x_2:
[----:B------:R-:W-:-:S00]  /*1a70*/  BRA `(.L_x_2) ;  /* 0xfffffffc00fc7947 */ /* 0x000fc0000383ffff */
[----:B------:R-:W-:-:S00]  /*1a80*/  NOP ;  /* 0x0000000000007918 */ /* 0x000fc00000000000 */
[----:B------:R-:W-:-:S00]  /*1a90*/  NOP ;  /* 0x0000000000007918 */ /* 0x000fc00000000000 */
[----:B------:R-:W-:-:S00]  /*1aa0*/  NOP ;  /* 0x0000000000007918 */ /* 0x000fc00000000000 */
[----:B------:R-:W-:-:S00]  /*1ab0*/  NOP ;  /* 0x0000000000007918 */ /* 0x000fc00000000000 */
[----:B------:R-:W-:-:S00]  /*1ac0*/  NOP ;  /* 0x0000000000007918 */ /* 0x000fc00000000000 */
[----:B------:R-:W-:-:S00]  /*1ad0*/  NOP ;  /* 0x0000000000007918 */ /* 0x000fc00000000000 */
[----:B------:R-:W-:-:S00]  /*1ae0*/  NOP ;  /* 0x0000000000007918 */ /* 0x000fc00000000000 */
[----:B------:R-:W-:-:S00]  /*1af0*/  NOP ;  /* 0x0000000000007918 */ /* 0x000fc00000000000 */
.L_x_3:


//--------------------- .nv.shared.matmul_kernel  --------------------------
	.section	.nv.shared.matmul_kernel,"aw",@nobits
	.sectionflags	@""
	.align	16
	.zero		1024


//--------------------- .nv.shared.reserved.0     --------------------------
	.section	.nv.shared.reserved.0,"aw",@nobits
	.weak		__nv_reservedSMEM_offset_0_alias
	.size		__nv_reservedSMEM_offset_0_alias, 0, 0
	.other		__nv_reservedSMEM_offset_0_alias,@"STO_CUDA_RESERVED_SHARED STV_DEFAULT"
__nv_reservedSMEM_offset_0_alias:
	.zero		0


//--------------------- .nv.constant0.matmul_kernel --------------------------
	.section	.nv.constant0.matmul_kernel,"a",@progbits
	.sectionflags	@""
	.align	4
.nv.constant0.matmul_kernel:
	.zero		608


//--------------------- SYMBOLS --------------------------

	.type		.nv.reservedSmem.offset0,@object
	.size		.nv.reservedSmem.offset0,0x4
